	.headerflags	@"EF_CUDA_TEXMODE_UNIFIED EF_CUDA_64BIT_ADDRESS EF_CUDA_ACCELERATORS EF_CUDA_SM90 EF_CUDA_VIRTUAL_SM(EF_CUDA_SM90)"
	.elftype	@"ET_EXEC"


//--------------------- .nv.info                  --------------------------
	.section	.nv.info,"",@"SHT_CUDA_INFO"
	.align	4


	//----- nvinfo : EIATTR_REGCOUNT
	.align		4
        /*0000*/ 	.byte	0x04, 0x2f
        /*0002*/ 	.short	(.L_1 - .L_0)
	.align		4
.L_0:
        /*0004*/ 	.word	index@(triton_poi_fused_15)
        /*0008*/ 	.word	0x00000016


	//----- nvinfo : EIATTR_MIN_STACK_SIZE
	.align		4
.L_1:
        /*000c*/ 	.byte	0x04, 0x12
        /*000e*/ 	.short	(.L_3 - .L_2)
	.align		4
.L_2:
        /*0010*/ 	.word	index@(triton_poi_fused_15)
        /*0014*/ 	.word	0x00000000


	//----- nvinfo : EIATTR_FRAME_SIZE
	.align		4
.L_3:
        /*0018*/ 	.byte	0x04, 0x11
        /*001a*/ 	.short	(.L_5 - .L_4)
	.align		4
.L_4:
        /*001c*/ 	.word	index@(triton_poi_fused_15)
        /*0020*/ 	.word	0x00000000


	//----- nvinfo : EIATTR_MIN_STACK_SIZE
	.align		4
.L_5:
        /*0024*/ 	.byte	0x04, 0x12
        /*0026*/ 	.short	(.L_7 - .L_6)
	.align		4
.L_6:
        /*0028*/ 	.word	index@(triton_poi_fused_15)
        /*002c*/ 	.word	0x00000000
.L_7:


//--------------------- .nv.info.triton_poi_fused_15 --------------------------
	.section	.nv.info.triton_poi_fused_15,"",@"SHT_CUDA_INFO"
	.sectionflags	@""
	.align	4


	//----- nvinfo : EIATTR_CUDA_API_VERSION
	.align		4
        /*0000*/ 	.byte	0x04, 0x37
        /*0002*/ 	.short	(.L_9 - .L_8)
.L_8:
        /*0004*/ 	.word	0x0000007c


	//----- nvinfo : EIATTR_KPARAM_INFO
	.align		4
.L_9:
        /*0008*/ 	.byte	0x04, 0x17
        /*000a*/ 	.short	(.L_11 - .L_10)
.L_10:
        /*000c*/ 	.word	0x00000000
        /*0010*/ 	.short	0x0003
        /*0012*/ 	.short	0x0014
        /*0014*/ 	.byte	0x00, 0xf0, 0x11, 0x00


	//----- nvinfo : EIATTR_KPARAM_INFO
	.align		4
.L_11:
        /*0018*/ 	.byte	0x04, 0x17
        /*001a*/ 	.short	(.L_13 - .L_12)
.L_12:
        /*001c*/ 	.word	0x00000000
        /*0020*/ 	.short	0x0002
        /*0022*/ 	.short	0x0010
        /*0024*/ 	.byte	0x00, 0xf0, 0x11, 0x00


	//----- nvinfo : EIATTR_KPARAM_INFO
	.align		4
.L_13:
        /*0028*/ 	.byte	0x04, 0x17
        /*002a*/ 	.short	(.L_15 - .L_14)
.L_14:
        /*002c*/ 	.word	0x00000000
        /*0030*/ 	.short	0x0001
        /*0032*/ 	.short	0x0008
        /*0034*/ 	.byte	0x00, 0xf4, 0x21, 0x00


	//----- nvinfo : EIATTR_KPARAM_INFO
	.align		4
.L_15:
        /*0038*/ 	.byte	0x04, 0x17
        /*003a*/ 	.short	(.L_17 - .L_16)
.L_16:
        /*003c*/ 	.word	0x00000000
        /*0040*/ 	.short	0x0000
        /*0042*/ 	.short	0x0000
        /*0044*/ 	.byte	0x00, 0xf4, 0x21, 0x00


	//----- nvinfo : EIATTR_SPARSE_MMA_MASK
	.align		4
.L_17:
        /*0048*/ 	.byte	0x03, 0x50
        /*004a*/ 	.short	0x0000


	//----- nvinfo : EIATTR_MAXREG_COUNT
	.align		4
        /*004c*/ 	.byte	0x03, 0x1b
        /*004e*/ 	.short	0x00ff


	//----- nvinfo : EIATTR_EXIT_INSTR_OFFSETS
	.align		4
        /*0050*/ 	.byte	0x04, 0x1c
        /*0052*/ 	.short	(.L_19 - .L_18)


	//   ....[0]....
.L_18:
        /*0054*/ 	.word	0x000003b0


	//   ....[1]....
        /*0058*/ 	.word	0x00000430


	//----- nvinfo : EIATTR_REQNTID
	.align		4
.L_19:
        /*005c*/ 	.byte	0x04, 0x10
        /*005e*/ 	.short	(.L_21 - .L_20)
.L_20:
        /*0060*/ 	.word	0x00000080
        /*0064*/ 	.word	0x00000001
        /*0068*/ 	.word	0x00000001


	//----- nvinfo : EIATTR_CBANK_PARAM_SIZE
	.align		4
.L_21:
        /*006c*/ 	.byte	0x03, 0x19
        /*006e*/ 	.short	0x0018


	//----- nvinfo : EIATTR_PARAM_CBANK
	.align		4
        /*0070*/ 	.byte	0x04, 0x0a
        /*0072*/ 	.short	(.L_23 - .L_22)
	.align		4
.L_22:
        /*0074*/ 	.word	index@(.nv.constant0.triton_poi_fused_15)
        /*0078*/ 	.short	0x0210
        /*007a*/ 	.short	0x0018


	//----- nvinfo : EIATTR_SW_WAR
	.align		4
.L_23:
        /*007c*/ 	.byte	0x04, 0x36
        /*007e*/ 	.short	(.L_25 - .L_24)
.L_24:
        /*0080*/ 	.word	0x00000008
.L_25:


//--------------------- .nv.callgraph             --------------------------
	.section	.nv.callgraph,"",@"SHT_CUDA_CALLGRAPH"
	.align	4
	.sectionentsize	8
	.align		4
        /*0000*/ 	.word	0x00000000
	.align		4
        /*0004*/ 	.word	0xffffffff
	.align		4
        /*0008*/ 	.word	0x00000000
	.align		4
        /*000c*/ 	.word	0xfffffffe
	.align		4
        /*0010*/ 	.word	0x00000000
	.align		4
        /*0014*/ 	.word	0xfffffffd
	.align		4
        /*0018*/ 	.word	0x00000000
	.align		4
        /*001c*/ 	.word	0xfffffffc


//--------------------- .text.triton_poi_fused_15 --------------------------
	.section	.text.triton_poi_fused_15,"ax",@progbits
	.sectionflags	@"SHF_BARRIERS=1"
	.align	128
        .global         triton_poi_fused_15
        .type           triton_poi_fused_15,@function
        .size           triton_poi_fused_15,(.L_x_1 - triton_poi_fused_15)
        .other          triton_poi_fused_15,@"STO_CUDA_ENTRY STV_DEFAULT"
triton_poi_fused_15:
.text.triton_poi_fused_15:
[----:B------:R-:W0:Y:S01]  /*0000*/  LDC R1, c[0x0][0x28] ;  /* 0x00000a00ff017b82 */ /* 0x000e220000000800 */
[----:B------:R-:W1:Y:S07]  /*0010*/  S2R R0, SR_TID.X ;  /* 0x0000000000007919 */ /* 0x000e6e0000002100 */
[----:B------:R-:W2:Y:S01]  /*0020*/  LDC.64 R8, c[0x0][0x210] ;  /* 0x00008400ff087b82 */ /* 0x000ea20000000a00 */
[----:B------:R-:W-:Y:S01]  /*0030*/  CS2R R10, SRZ ;  /* 0x00000000000a7805 */ /* 0x000fe2000001ff00 */
[----:B------:R-:W-:Y:S01]  /*0040*/  ULDC.64 UR6, c[0x0][0x208] ;  /* 0x0000820000067ab9 */ /* 0x000fe20000000a00 */
[----:B------:R-:W3:Y:S01]  /*0050*/  S2R R7, SR_CTAID.X ;  /* 0x0000000000077919 */ /* 0x000ee20000002500 */
[----:B------:R-:W4:Y:S01]  /*0060*/  S2R R6, SR_CTAID.Y ;  /* 0x0000000000067919 */ /* 0x000f220000002600 */
[----:B-1----:R-:W-:Y:S01]  /*0070*/  SHF.R.U32.HI R13, RZ, 0x4, R0 ;  /* 0x00000004ff0d7819 */ /* 0x002fe20000011600 */
[----:B---3--:R-:W-:-:S03]  /*0080*/  IMAD.SHL.U32 R7, R7, 0x10, RZ ;  /* 0x0000001007077824 */ /* 0x008fc600078e00ff */
[----:B------:R-:W-:Y:S01]  /*0090*/  SGXT.U32 R13, R13, 0x3 ;  /* 0x000000030d0d781a */ /* 0x000fe20000000000 */
[----:B----4-:R-:W-:Y:S01]  /*00a0*/  IMAD.SHL.U32 R6, R6, 0x20, RZ ;  /* 0x0000002006067824 */ /* 0x010fe200078e00ff */
[----:B------:R-:W-:-:S04]  /*00b0*/  LOP3.LUT R3, R7, 0xf, R0, 0xf8, !PT ;  /* 0x0000000f07037812 */ /* 0x000fc800078ef800 */
[----:B------:R-:W-:Y:S02]  /*00c0*/  LOP3.LUT R2, R6, R13, RZ, 0xfc, !PT ;  /* 0x0000000d06027212 */ /* 0x000fe400078efcff */
[----:B------:R-:W-:Y:S02]  /*00d0*/  ISETP.GE.AND P0, PT, R3, 0x9, PT ;  /* 0x000000090300780c */ /* 0x000fe40003f06270 */
[----:B------:R-:W-:Y:S01]  /*00e0*/  LOP3.LUT R4, R6, 0x8, R13, 0xfe, !PT ;  /* 0x0000000806047812 */ /* 0x000fe200078efe0d */
[C---:B------:R-:W-:Y:S01]  /*00f0*/  IMAD R3, R2.reuse, 0x9, R3 ;  /* 0x0000000902037824 */ /* 0x040fe200078e0203 */
[----:B------:R-:W-:Y:S02]  /*0100*/  LOP3.LUT R5, R6, 0x10, R13, 0xfe, !PT ;  /* 0x0000001006057812 */ /* 0x000fe400078efe0d */
[----:B------:R-:W-:Y:S01]  /*0110*/  ISETP.LT.AND P1, PT, R2, 0x20, !P0 ;  /* 0x000000200200780c */ /* 0x000fe20004721270 */
[C---:B------:R-:W-:Y:S01]  /*0120*/  VIADD R15, R3.reuse, 0x90 ;  /* 0x00000090030f7836 */ /* 0x040fe20000000000 */
[----:B------:R-:W-:Y:S01]  /*0130*/  LOP3.LUT R2, R6, 0x18, R13, 0xfe, !PT ;  /* 0x0000001806027812 */ /* 0x000fe200078efe0d */
[----:B------:R-:W-:Y:S01]  /*0140*/  VIADD R17, R3, 0xd8 ;  /* 0x000000d803117836 */ /* 0x000fe20000000000 */
[----:B------:R-:W-:Y:S01]  /*0150*/  ISETP.LT.AND P2, PT, R4, 0x20, !P0 ;  /* 0x000000200400780c */ /* 0x000fe20004741270 */
[----:B--2---:R-:W-:Y:S01]  /*0160*/  IMAD.WIDE R14, R15, 0x4, R8 ;  /* 0x000000040f0e7825 */ /* 0x004fe200078e0208 */
[----:B------:R-:W-:-:S02]  /*0170*/  ISETP.LT.AND P3, PT, R5, 0x20, !P0 ;  /* 0x000000200500780c */ /* 0x000fc40004761270 */
[----:B------:R-:W-:Y:S01]  /*0180*/  ISETP.LT.AND P0, PT, R2, 0x20, !P0 ;  /* 0x000000200200780c */ /* 0x000fe20004701270 */
[C---:B------:R-:W-:Y:S02]  /*0190*/  VIADD R5, R3.reuse, 0x48 ;  /* 0x0000004803057836 */ /* 0x040fe40000000000 */
[----:B------:R-:W-:-:S04]  /*01a0*/  IMAD.WIDE R2, R3, 0x4, R8 ;  /* 0x0000000403027825 */ /* 0x000fc800078e0208 */
[--C-:B------:R-:W-:Y:S01]  /*01b0*/  IMAD.WIDE R4, R5, 0x4, R8.reuse ;  /* 0x0000000405047825 */ /* 0x100fe200078e0208 */
[----:B------:R-:W2:Y:S03]  /*01c0*/  @P1 LDG.E.EL R10, desc[UR6][R2.64] ;  /* 0x00000006020a1981 */ /* 0x000ea6000c2e1900 */
[----:B------:R-:W-:Y:S01]  /*01d0*/  IMAD.WIDE R16, R17, 0x4, R8 ;  /* 0x0000000411107825 */ /* 0x000fe200078e0208 */
[----:B------:R-:W-:Y:S01]  /*01e0*/  CS2R R8, SRZ ;  /* 0x0000000000087805 */ /* 0x000fe2000001ff00 */
[----:B------:R-:W3:Y:S05]  /*01f0*/  @P3 LDG.E.EL R11, desc[UR6][R14.64] ;  /* 0x000000060e0b3981 */ /* 0x000eea000c2e1900 */
[----:B------:R1:W4:Y:S04]  /*0200*/  @P2 LDG.E.EL R8, desc[UR6][R4.64] ;  /* 0x0000000604082981 */ /* 0x000328000c2e1900 */
[----:B------:R-:W5:Y:S01]  /*0210*/  @P0 LDG.E.EL R9, desc[UR6][R16.64] ;  /* 0x0000000610090981 */ /* 0x000f62000c2e1900 */
[----:B------:R-:W1:Y:S01]  /*0220*/  S2UR UR5, SR_CgaCtaId ;  /* 0x00000000000579c3 */ /* 0x000e620000008800 */
[----:B------:R-:W-:Y:S01]  /*0230*/  IMAD.SHL.U32 R12, R0, 0x20, RZ ;  /* 0x00000020000c7824 */ /* 0x000fe200078e00ff */
[----:B------:R-:W-:-:S04]  /*0240*/  UMOV UR4, 0x400 ;  /* 0x0000040000047882 */ /* 0x000fc80000000000 */
[----:B------:R-:W-:-:S04]  /*0250*/  LOP3.LUT R18, R12, 0x1e0, RZ, 0xc0, !PT ;  /* 0x000001e00c127812 */ /* 0x000fc800078ec0ff */
[----:B------:R-:W-:-:S04]  /*0260*/  LOP3.LUT R13, R18, R13, RZ, 0xfc, !PT ;  /* 0x0000000d120d7212 */ /* 0x000fc800078efcff */
[----:B------:R-:W-:Y:S02]  /*0270*/  LEA.HI R13, R18, R13, RZ, 0x1d ;  /* 0x0000000d120d7211 */ /* 0x000fe400078fe8ff */
[----:B------:R-:W-:Y:S01]  /*0280*/  SHF.R.U32.HI R19, RZ, 0x3, R0 ;  /* 0x00000003ff137819 */ /* 0x000fe20000011600 */
[----:B01----:R-:W-:-:S03]  /*0290*/  UPRMT UR4, UR5, 0x654, UR4 ;  /* 0x0000065405047896 */ /* 0x003fc60008000004 */
[----:B------:R-:W-:-:S03]  /*02a0*/  SGXT.U32 R12, R19, 0x4 ;  /* 0x00000004130c781a */ /* 0x000fc60000000000 */
[----:B------:R-:W-:Y:S01]  /*02b0*/  LEA R13, R13, UR4, 0x2 ;  /* 0x000000040d0d7c11 */ /* 0x000fe2000f8e10ff */
[----:B------:R-:W-:Y:S01]  /*02c0*/  IMAD.SHL.U32 R5, R0, 0x4, RZ ;  /* 0x0000000400057824 */ /* 0x000fe200078e00ff */
[----:B------:R-:W-:Y:S02]  /*02d0*/  LOP3.LUT R12, R7, R12, RZ, 0xfc, !PT ;  /* 0x0000000c070c7212 */ /* 0x000fe400078efcff */
[----:B------:R-:W-:Y:S02]  /*02e0*/  SHF.R.U32.HI R2, RZ, 0x1, R0 ;  /* 0x00000001ff027819 */ /* 0x000fe40000011600 */
[----:B------:R-:W-:Y:S02]  /*02f0*/  LOP3.LUT R0, R6, 0x1c, R5, 0xf8, !PT ;  /* 0x0000001c06007812 */ /* 0x000fe400078ef805 */
[----:B------:R-:W-:Y:S02]  /*0300*/  ISETP.GE.AND P0, PT, R12, 0x9, PT ;  /* 0x000000090c00780c */ /* 0x000fe40003f06270 */
[----:B------:R-:W-:-:S02]  /*0310*/  LOP3.LUT R5, R5, 0x1fc, RZ, 0xc0, !PT ;  /* 0x000001fc05057812 */ /* 0x000fc400078ec0ff */
[----:B------:R-:W-:Y:S02]  /*0320*/  ISETP.LT.AND P0, PT, R0, 0x20, !P0 ;  /* 0x000000200000780c */ /* 0x000fe40004701270 */
[----:B------:R-:W-:-:S05]  /*0330*/  LOP3.LUT R2, R2, 0x3c, RZ, 0xc0, !PT ;  /* 0x0000003c02027812 */ /* 0x000fca00078ec0ff */
[----:B------:R-:W-:-:S05]  /*0340*/  IMAD.IADD R2, R5, 0x1, R2 ;  /* 0x0000000105027824 */ /* 0x000fca00078e0202 */
[----:B------:R-:W-:Y:S01]  /*0350*/  LEA R4, R2, UR4, 0x2 ;  /* 0x0000000402047c11 */ /* 0x000fe2000f8e10ff */
[----:B--2---:R0:W-:Y:S04]  /*0360*/  STS [R13], R10 ;  /* 0x0000000a0d007388 */ /* 0x0041e80000000800 */
[----:B---3--:R0:W-:Y:S04]  /*0370*/  STS [R13+0x40], R11 ;  /* 0x0000400b0d007388 */ /* 0x0081e80000000800 */
[----:B----4-:R0:W-:Y:S04]  /*0380*/  STS [R13+0x20], R8 ;  /* 0x000020080d007388 */ /* 0x0101e80000000800 */
[----:B-----5:R0:W-:Y:S01]  /*0390*/  STS [R13+0x60], R9 ;  /* 0x000060090d007388 */ /* 0x0201e20000000800 */
[----:B------:R-:W-:Y:S06]  /*03a0*/  BAR.SYNC.DEFER_BLOCKING 0x0 ;  /* 0x0000000000007b1d */ /* 0x000fec0000010000 */
[----:B0-----:R-:W-:Y:S05]  /*03b0*/  @!P0 EXIT ;  /* 0x000000000000894d */ /* 0x001fea0003800000 */
[----:B------:R-:W0:Y:S01]  /*03c0*/  LDS.128 R4, [R4] ;  /* 0x0000000004047984 */ /* 0x000e220000000c00 */
[----:B------:R-:W1:Y:S01]  /*03d0*/  LDC.64 R2, c[0x0][0x218] ;  /* 0x00008600ff027b82 */ /* 0x000e620000000a00 */
[----:B------:R-:W-:-:S05]  /*03e0*/  SHF.R.U32.HI R9, RZ, 0x2, R0 ;  /* 0x00000002ff097819 */ /* 0x000fca0000011600 */
[----:B------:R-:W-:-:S04]  /*03f0*/  IMAD R9, R9, 0x9, R12 ;  /* 0x0000000909097824 */ /* 0x000fc800078e020c */
[----:B------:R-:W-:-:S04]  /*0400*/  IMAD.SHL.U32 R9, R9, 0x4, RZ ;  /* 0x0000000409097824 */ /* 0x000fc800078e00ff */
[----:B-1----:R-:W-:-:S05]  /*0410*/  IMAD.WIDE R2, R9, 0x4, R2 ;  /* 0x0000000409027825 */ /* 0x002fca00078e0202 */
[----:B0-----:R-:W-:Y:S01]  /*0420*/  STG.E.128 desc[UR6][R2.64], R4 ;  /* 0x0000000402007986 */ /* 0x001fe2000c101d06 */
[----:B------:R-:W-:Y:S05]  /*0430*/  EXIT ;  /* 0x000000000000794d */ /* 0x000fea0003800000 */
.L_x_0:
[----:B------:R-:W-:-:S00]  /*0440*/  BRA `(.L_x_0) ;  /* 0xfffffffc00fc7947 */ /* 0x000fc0000383ffff */
[----:B------:R-:W-:-:S00]  /*0450*/  NOP ;  /* 0x0000000000007918 */ /* 0x000fc00000000000 */
        /* <DEDUP_REMOVED lines=10> */
.L_x_1:


//--------------------- .nv.shared.triton_poi_fused_15 --------------------------
	.section	.nv.shared.triton_poi_fused_15,"aw",@nobits
	.sectionflags	@""
	.align	16
	.zero		1024


//--------------------- .nv.constant0.triton_poi_fused_15 --------------------------
	.section	.nv.constant0.triton_poi_fused_15,"a",@progbits
	.sectionflags	@""
	.align	4
.nv.constant0.triton_poi_fused_15:
	.zero		552
